	.headerflags	@"EF_CUDA_TEXMODE_UNIFIED EF_CUDA_64BIT_ADDRESS EF_CUDA_SM75 EF_CUDA_VIRTUAL_SM(EF_CUDA_SM75)"
	.elftype	@"ET_EXEC"


//--------------------- .nv.info                  --------------------------
	.section	.nv.info,"",@"SHT_CUDA_INFO"
	.align	4


	//----- nvinfo : EIATTR_REGCOUNT
	.align		4
        /*0000*/ 	.byte	0x04, 0x2f
        /*0002*/ 	.short	(.L_7 - .L_6)
	.align		4
.L_6:
        /*0004*/ 	.word	index@(subComputation)
        /*0008*/ 	.word	0x00000032


	//----- nvinfo : EIATTR_MAX_STACK_SIZE
	.align		4
.L_7:
        /*000c*/ 	.byte	0x04, 0x23
        /*000e*/ 	.short	(.L_9 - .L_8)
	.align		4
.L_8:
        /*0010*/ 	.word	index@($subComputation$__cuda_sm3x_div_rn_noftz_f32_slowpath)
        /*0014*/ 	.word	0x00000000


	//----- nvinfo : EIATTR_MIN_STACK_SIZE
	.align		4
.L_9:
        /*0018*/ 	.byte	0x04, 0x12
        /*001a*/ 	.short	(.L_11 - .L_10)
	.align		4
.L_10:
        /*001c*/ 	.word	index@($subComputation$__cuda_sm3x_div_rn_noftz_f32_slowpath)
        /*0020*/ 	.word	0x00000000


	//----- nvinfo : EIATTR_FRAME_SIZE
	.align		4
.L_11:
        /*0024*/ 	.byte	0x04, 0x11
        /*0026*/ 	.short	(.L_13 - .L_12)
	.align		4
.L_12:
        /*0028*/ 	.word	index@($subComputation$__cuda_sm3x_div_rn_noftz_f32_slowpath)
        /*002c*/ 	.word	0x00000000


	//----- nvinfo : EIATTR_MAX_STACK_SIZE
	.align		4
.L_13:
        /*0030*/ 	.byte	0x04, 0x23
        /*0032*/ 	.short	(.L_15 - .L_14)
	.align		4
.L_14:
        /*0034*/ 	.word	index@($subComputation$__cuda_sm3x_div_rn_noftz_f32)
        /*0038*/ 	.word	0x00000000


	//----- nvinfo : EIATTR_MIN_STACK_SIZE
	.align		4
.L_15:
        /*003c*/ 	.byte	0x04, 0x12
        /*003e*/ 	.short	(.L_17 - .L_16)
	.align		4
.L_16:
        /*0040*/ 	.word	index@($subComputation$__cuda_sm3x_div_rn_noftz_f32)
        /*0044*/ 	.word	0x00000000


	//----- nvinfo : EIATTR_FRAME_SIZE
	.align		4
.L_17:
        /*0048*/ 	.byte	0x04, 0x11
        /*004a*/ 	.short	(.L_19 - .L_18)
	.align		4
.L_18:
        /*004c*/ 	.word	index@($subComputation$__cuda_sm3x_div_rn_noftz_f32)
        /*0050*/ 	.word	0x00000000


	//----- nvinfo : EIATTR_MAX_STACK_SIZE
	.align		4
.L_19:
        /*0054*/ 	.byte	0x04, 0x23
        /*0056*/ 	.short	(.L_21 - .L_20)
	.align		4
.L_20:
        /*0058*/ 	.word	index@(subComputation)
        /*005c*/ 	.word	0x00000000


	//----- nvinfo : EIATTR_MIN_STACK_SIZE
	.align		4
.L_21:
        /*0060*/ 	.byte	0x04, 0x12
        /*0062*/ 	.short	(.L_23 - .L_22)
	.align		4
.L_22:
        /*0064*/ 	.word	index@(subComputation)
        /*0068*/ 	.word	0x00000020


	//----- nvinfo : EIATTR_FRAME_SIZE
	.align		4
.L_23:
        /*006c*/ 	.byte	0x04, 0x11
        /*006e*/ 	.short	(.L_25 - .L_24)
	.align		4
.L_24:
        /*0070*/ 	.word	index@(subComputation)
        /*0074*/ 	.word	0x00000020
.L_25:


//--------------------- .nv.info.subComputation   --------------------------
	.section	.nv.info.subComputation,"",@"SHT_CUDA_INFO"
	.align	4


	//----- nvinfo : EIATTR_SW_WAR
	.align		4
        /*0000*/ 	.byte	0x04, 0x36
        /*0002*/ 	.short	(.L_27 - .L_26)
.L_26:
        /*0004*/ 	.word	0x00000001


	//----- nvinfo : EIATTR_CUDA_API_VERSION
	.align		4
.L_27:
        /*0008*/ 	.byte	0x04, 0x37
        /*000a*/ 	.short	(.L_29 - .L_28)
.L_28:
        /*000c*/ 	.word	0x0000006f


	//----- nvinfo : EIATTR_PARAM_CBANK
	.align		4
.L_29:
        /*0010*/ 	.byte	0x04, 0x0a
        /*0012*/ 	.short	(.L_31 - .L_30)
	.align		4
.L_30:
        /*0014*/ 	.word	index@(.nv.constant0.subComputation)
        /*0018*/ 	.short	0x0160
        /*001a*/ 	.short	0x006c


	//----- nvinfo : EIATTR_CBANK_PARAM_SIZE
	.align		4
.L_31:
        /*001c*/ 	.byte	0x03, 0x19
        /*001e*/ 	.short	0x006c


	//----- nvinfo : EIATTR_KPARAM_INFO
	.align		4
        /*0020*/ 	.byte	0x04, 0x17
        /*0022*/ 	.short	(.L_33 - .L_32)
.L_32:
        /*0024*/ 	.word	0x00000000
        /*0028*/ 	.short	0x000f
        /*002a*/ 	.short	0x0068
        /*002c*/ 	.byte	0x00, 0xf0, 0x11, 0x00


	//----- nvinfo : EIATTR_KPARAM_INFO
	.align		4
.L_33:
        /*0030*/ 	.byte	0x04, 0x17
        /*0032*/ 	.short	(.L_35 - .L_34)
.L_34:
        /*0034*/ 	.word	0x00000000
        /*0038*/ 	.short	0x000e
        /*003a*/ 	.short	0x0064
        /*003c*/ 	.byte	0x00, 0xf0, 0x11, 0x00


	//----- nvinfo : EIATTR_KPARAM_INFO
	.align		4
.L_35:
        /*0040*/ 	.byte	0x04, 0x17
        /*0042*/ 	.short	(.L_37 - .L_36)
.L_36:
        /*0044*/ 	.word	0x00000000
        /*0048*/ 	.short	0x000d
        /*004a*/ 	.short	0x0060
        /*004c*/ 	.byte	0x00, 0xf0, 0x11, 0x00


	//----- nvinfo : EIATTR_KPARAM_INFO
	.align		4
.L_37:
        /*0050*/ 	.byte	0x04, 0x17
        /*0052*/ 	.short	(.L_39 - .L_38)
.L_38:
        /*0054*/ 	.word	0x00000000
        /*0058*/ 	.short	0x000c
        /*005a*/ 	.short	0x005c
        /*005c*/ 	.byte	0x00, 0xf0, 0x11, 0x00


	//----- nvinfo : EIATTR_KPARAM_INFO
	.align		4
.L_39:
        /*0060*/ 	.byte	0x04, 0x17
        /*0062*/ 	.short	(.L_41 - .L_40)
.L_40:
        /*0064*/ 	.word	0x00000000
        /*0068*/ 	.short	0x000b
        /*006a*/ 	.short	0x0058
        /*006c*/ 	.byte	0x00, 0xf0, 0x11, 0x00


	//----- nvinfo : EIATTR_KPARAM_INFO
	.align		4
.L_41:
        /*0070*/ 	.byte	0x04, 0x17
        /*0072*/ 	.short	(.L_43 - .L_42)
.L_42:
        /*0074*/ 	.word	0x00000000
        /*0078*/ 	.short	0x000a
        /*007a*/ 	.short	0x0050
        /*007c*/ 	.byte	0x00, 0xf0, 0x21, 0x00


	//----- nvinfo : EIATTR_KPARAM_INFO
	.align		4
.L_43:
        /*0080*/ 	.byte	0x04, 0x17
        /*0082*/ 	.short	(.L_45 - .L_44)
.L_44:
        /*0084*/ 	.word	0x00000000
        /*0088*/ 	.short	0x0009
        /*008a*/ 	.short	0x0048
        /*008c*/ 	.byte	0x00, 0xf0, 0x21, 0x00


	//----- nvinfo : EIATTR_KPARAM_INFO
	.align		4
.L_45:
        /*0090*/ 	.byte	0x04, 0x17
        /*0092*/ 	.short	(.L_47 - .L_46)
.L_46:
        /*0094*/ 	.word	0x00000000
        /*0098*/ 	.short	0x0008
        /*009a*/ 	.short	0x0040
        /*009c*/ 	.byte	0x00, 0xf0, 0x21, 0x00


	//----- nvinfo : EIATTR_KPARAM_INFO
	.align		4
.L_47:
        /*00a0*/ 	.byte	0x04, 0x17
        /*00a2*/ 	.short	(.L_49 - .L_48)
.L_48:
        /*00a4*/ 	.word	0x00000000
        /*00a8*/ 	.short	0x0007
        /*00aa*/ 	.short	0x0038
        /*00ac*/ 	.byte	0x00, 0xf0, 0x21, 0x00


	//----- nvinfo : EIATTR_KPARAM_INFO
	.align		4
.L_49:
        /*00b0*/ 	.byte	0x04, 0x17
        /*00b2*/ 	.short	(.L_51 - .L_50)
.L_50:
        /*00b4*/ 	.word	0x00000000
        /*00b8*/ 	.short	0x0006
        /*00ba*/ 	.short	0x0030
        /*00bc*/ 	.byte	0x00, 0xf0, 0x21, 0x00


	//----- nvinfo : EIATTR_KPARAM_INFO
	.align		4
.L_51:
        /*00c0*/ 	.byte	0x04, 0x17
        /*00c2*/ 	.short	(.L_53 - .L_52)
.L_52:
        /*00c4*/ 	.word	0x00000000
        /*00c8*/ 	.short	0x0005
        /*00ca*/ 	.short	0x0028
        /*00cc*/ 	.byte	0x00, 0xf0, 0x21, 0x00


	//----- nvinfo : EIATTR_KPARAM_INFO
	.align		4
.L_53:
        /*00d0*/ 	.byte	0x04, 0x17
        /*00d2*/ 	.short	(.L_55 - .L_54)
.L_54:
        /*00d4*/ 	.word	0x00000000
        /*00d8*/ 	.short	0x0004
        /*00da*/ 	.short	0x0020
        /*00dc*/ 	.byte	0x00, 0xf0, 0x21, 0x00


	//----- nvinfo : EIATTR_KPARAM_INFO
	.align		4
.L_55:
        /*00e0*/ 	.byte	0x04, 0x17
        /*00e2*/ 	.short	(.L_57 - .L_56)
.L_56:
        /*00e4*/ 	.word	0x00000000
        /*00e8*/ 	.short	0x0003
        /*00ea*/ 	.short	0x0018
        /*00ec*/ 	.byte	0x00, 0xf0, 0x21, 0x00


	//----- nvinfo : EIATTR_KPARAM_INFO
	.align		4
.L_57:
        /*00f0*/ 	.byte	0x04, 0x17
        /*00f2*/ 	.short	(.L_59 - .L_58)
.L_58:
        /*00f4*/ 	.word	0x00000000
        /*00f8*/ 	.short	0x0002
        /*00fa*/ 	.short	0x0010
        /*00fc*/ 	.byte	0x00, 0xf0, 0x21, 0x00


	//----- nvinfo : EIATTR_KPARAM_INFO
	.align		4
.L_59:
        /*0100*/ 	.byte	0x04, 0x17
        /*0102*/ 	.short	(.L_61 - .L_60)
.L_60:
        /*0104*/ 	.word	0x00000000
        /*0108*/ 	.short	0x0001
        /*010a*/ 	.short	0x0008
        /*010c*/ 	.byte	0x00, 0xf0, 0x21, 0x00


	//----- nvinfo : EIATTR_KPARAM_INFO
	.align		4
.L_61:
        /*0110*/ 	.byte	0x04, 0x17
        /*0112*/ 	.short	(.L_63 - .L_62)
.L_62:
        /*0114*/ 	.word	0x00000000
        /*0118*/ 	.short	0x0000
        /*011a*/ 	.short	0x0000
        /*011c*/ 	.byte	0x00, 0xf0, 0x21, 0x00


	//----- nvinfo : EIATTR_MAXREG_COUNT
	.align		4
.L_63:
        /*0120*/ 	.byte	0x03, 0x1b
        /*0122*/ 	.short	0x00ff


	//----- nvinfo : EIATTR_EXTERNS
	.align		4
        /*0124*/ 	.byte	0x04, 0x0f
        /*0126*/ 	.short	(.L_65 - .L_64)


	//   ....[0]....
	.align		4
.L_64:
        /*0128*/ 	.word	index@(vprintf)


	//----- nvinfo : EIATTR_EXIT_INSTR_OFFSETS
	.align		4
.L_65:
        /*012c*/ 	.byte	0x04, 0x1c
        /*012e*/ 	.short	(.L_67 - .L_66)


	//   ....[0]....
.L_66:
        /*0130*/ 	.word	0x00001090


	//----- nvinfo : EIATTR_CRS_STACK_SIZE
	.align		4
.L_67:
        /*0134*/ 	.byte	0x04, 0x1e
        /*0136*/ 	.short	(.L_69 - .L_68)
.L_68:
        /*0138*/ 	.word	0x00000000
.L_69:


//--------------------- .nv.rel.action            --------------------------
	.section	.nv.rel.action,"",@"SHT_CUDA_RELOCINFO"
	.align	8
	.sectionentsize	8
        /*0000*/ 	.byte	0x4b, 0x00, 0x00, 0x00, 0x00, 0x00, 0x00, 0x00, 0x00, 0x02, 0x02, 0x08, 0x10, 0x0a, 0x2f, 0x22
        /* <DEDUP_REMOVED lines=12> */


//--------------------- .nv.constant0.subComputation --------------------------
	.section	.nv.constant0.subComputation,"a",@progbits
	.align	4
.nv.constant0.subComputation:
	.zero		460


//--------------------- .text.subComputation      --------------------------
	.section	.text.subComputation,"ax",@progbits
	.sectionflags	@"SHF_BARRIERS=1"
	.sectioninfo	@"SHI_REGISTERS=50"
	.align	128
        .global         subComputation
        .type           subComputation,@function
        .size           subComputation,(.L_x_35 - subComputation)
        .other          subComputation,@"STO_CUDA_ENTRY STV_DEFAULT"
subComputation:
.text.subComputation:
[----:B------:R-:W-:-:S08]  /*0000*/  IMAD.MOV.U32 R1, RZ, RZ, c[0x0][0x28] ;  /* 0x00000a00ff017624 */ /* 0x000fd000078e00ff */
[----:B------:R-:W0:Y:S01]  /*0010*/  S2R R29, SR_CTAID.X ;  /* 0x00000000001d7919 */ /* 0x000e220000002500 */
[----:B------:R-:W-:Y:S01]  /*0020*/  IMAD.MOV.U32 R8, RZ, RZ, 0x4 ;  /* 0x00000004ff087424 */ /* 0x000fe200078e00ff */
[----:B------:R-:W-:Y:S01]  /*0030*/  IADD3 R1, R1, -0x20, RZ ;  /* 0xffffffe001017810 */ /* 0x000fe20007ffe0ff */
[----:B------:R-:W-:Y:S01]  /*0040*/  BMOV.32.CLEAR RZ, B6 ;  /* 0x0000000006ff7355 */ /* 0x000fe20000100000 */
[----:B------:R-:W1:Y:S01]  /*0050*/  S2R R22, SR_TID.X ;  /* 0x0000000000167919 */ /* 0x000e620000002100 */
[----:B------:R-:W-:Y:S01]  /*0060*/  BSSY B6, `(.L_x_6) ;  /* 0x000001b000067945 */ /* 0x000fe20003800000 */
[----:B------:R-:W-:-:S05]  /*0070*/  IADD3 R16, P0, R1, c[0x0][0x20], RZ ;  /* 0x0000080001107a10 */ /* 0x000fca0007f1e0ff */
[----:B------:R-:W-:Y:S02]  /*0080*/  IMAD.X R2, RZ, RZ, c[0x0][0x24], P0 ;  /* 0x00000900ff027624 */ /* 0x000fe400000e06ff */
[C---:B0-----:R-:W-:Y:S02]  /*0090*/  IMAD R19, R29.reuse, c[0x0][0x1c0], RZ ;  /* 0x000070001d137a24 */ /* 0x041fe400078e02ff */
[----:B------:R-:W-:Y:S02]  /*00a0*/  IMAD R29, R29, c[0x0][0x0], RZ ;  /* 0x000000001d1d7a24 */ /* 0x000fe400078e02ff */
[----:B------:R-:W-:-:S03]  /*00b0*/  IMAD R17, R19, c[0x0][0x1bc], RZ ;  /* 0x00006f0013117a24 */ /* 0x000fc600078e02ff */
[----:B-1----:R-:W-:Y:S01]  /*00c0*/  IADD3 R28, R29, R22, RZ ;  /* 0x000000161d1c7210 */ /* 0x002fe20007ffe0ff */
[C---:B------:R-:W-:Y:S02]  /*00d0*/  IMAD.IADD R27, R17.reuse, 0x1, R22 ;  /* 0x00000001111b7824 */ /* 0x040fe400078e0216 */
[----:B------:R-:W-:Y:S01]  /*00e0*/  IMAD.WIDE R4, R17, R8, c[0x0][0x198] ;  /* 0x0000660011047625 */ /* 0x000fe200078e0208 */
[----:B------:R-:W-:-:S03]  /*00f0*/  ISETP.NE.AND P1, PT, R28, RZ, PT ;  /* 0x000000ff1c00720c */ /* 0x000fc60003f25270 */
[----:B------:R-:W-:Y:S01]  /*0100*/  IMAD.WIDE R6, R27, R8, c[0x0][0x1a0] ;  /* 0x000068001b067625 */ /* 0x000fe200078e0208 */
[----:B------:R-:W-:-:S03]  /*0110*/  P2R R0, PR, RZ, 0x2 ;  /* 0x00000002ff007803 */ /* 0x000fc60000000000 */
[----:B------:R-:W-:Y:S01]  /*0120*/  IMAD.WIDE R8, R27, R8, c[0x0][0x1a8] ;  /* 0x00006a001b087625 */ /* 0x000fe200078e0208 */
[----:B------:R0:W-:Y:S04]  /*0130*/  STG.E.SYS [R4], RZ ;  /* 0x000000ff04007386 */ /* 0x0001e8000010e900 */
[----:B------:R0:W-:Y:S04]  /*0140*/  STG.E.SYS [R6], RZ ;  /* 0x000000ff06007386 */ /* 0x0001e8000010e900 */
[----:B------:R0:W-:Y:S01]  /*0150*/  STG.E.SYS [R8], RZ ;  /* 0x000000ff08007386 */ /* 0x0001e2000010e900 */
[----:B------:R-:W-:Y:S05]  /*0160*/  @P1 BRA `(.L_x_0) ;  /* 0x000000a000001947 */ /* 0x000fea0003800000 */
[----:B------:R1:W-:Y:S01]  /*0170*/  STL [R1], RZ ;  /* 0x000000ff01007387 */ /* 0x0003e20000100800 */
[----:B------:R-:W-:Y:S01]  /*0180*/  UMOV UR4, 32@lo($str) ;  /* 0x0000000000047882 */ /* 0x000fe20000000000 */
[----:B0-----:R-:W-:Y:S01]  /*0190*/  IMAD.MOV.U32 R6, RZ, RZ, R16 ;  /* 0x000000ffff067224 */ /* 0x001fe200078e0010 */
[----:B------:R-:W-:Y:S01]  /*01a0*/  UMOV UR5, 32@hi($str) ;  /* 0x0000000000057882 */ /* 0x000fe20000000000 */
[----:B------:R-:W-:Y:S01]  /*01b0*/  IMAD.MOV.U32 R7, RZ, RZ, R2 ;  /* 0x000000ffff077224 */ /* 0x000fe200078e0002 */
[----:B------:R-:W-:Y:S01]  /*01c0*/  MOV R4, UR4 ;  /* 0x0000000400047c02 */ /* 0x000fe20008000f00 */
[----:B------:R-:W-:Y:S01]  /*01d0*/  IMAD.U32 R5, RZ, RZ, UR5 ;  /* 0x00000005ff057e24 */ /* 0x000fe2000f8e00ff */
[----:B------:R-:W-:-:S02]  /*01e0*/  MOV R20, 32@lo((subComputation + .L_x_0@srel)) ;  /* 0x0000000000147802 */ /* 0x000fc40000000f00 */
[----:B------:R-:W-:-:S08]  /*01f0*/  MOV R21, 32@hi((subComputation + .L_x_0@srel)) ;  /* 0x0000000000157802 */ /* 0x000fd00000000f00 */
[----:B-1----:R-:W-:Y:S05]  /*0200*/  CALL.ABS.NOINC `(vprintf) ;  /* 0x0000000000007943 */ /* 0x002fea0003c00000 */
.L_x_0:
[----:B------:R-:W-:Y:S05]  /*0210*/  BSYNC B6 ;  /* 0x0000000000067941 */ /* 0x000fea0003800000 */
.L_x_6:
[----:B------:R-:W-:Y:S01]  /*0220*/  IADD3 R26, -R22, 0x1, RZ ;  /* 0x00000001161a7810 */ /* 0x000fe20007ffe1ff */
[----:B------:R-:W-:Y:S01]  /*0230*/  BMOV.32.CLEAR RZ, B8 ;  /* 0x0000000008ff7355 */ /* 0x000fe20000100000 */
[----:B------:R-:W-:Y:S02]  /*0240*/  BSSY B8, `(.L_x_7) ;  /* 0x00000cd000087945 */ /* 0x000fe40003800000 */
[----:B------:R-:W-:-:S12]  /*0250*/  ISETP.GE.AND P0, PT, R26, c[0x0][0x1c0], PT ;  /* 0x000070001a007a0c */ /* 0x000fd80003f06270 */
[----:B------:R-:W-:Y:S05]  /*0260*/  @P0 BRA `(.L_x_8) ;  /* 0x00000ca000000947 */ /* 0x000fea0003800000 */
[C---:B0-----:R-:W-:Y:S01]  /*0270*/  IMAD.IADD R4, R29.reuse, 0x1, -R22 ;  /* 0x000000011d047824 */ /* 0x041fe200078e0a16 */
[----:B------:R-:W0:Y:S01]  /*0280*/  I2F R25, c[0x0][0x1c4] ;  /* 0x0000710000197b06 */ /* 0x000e220000201400 */
[----:B------:R-:W-:Y:S01]  /*0290*/  IMAD.MOV.U32 R31, RZ, RZ, 0x4 ;  /* 0x00000004ff1f7424 */ /* 0x000fe200078e00ff */
[----:B------:R-:W1:Y:S01]  /*02a0*/  I2F R24, c[0x0][0x1c8] ;  /* 0x0000720000187b06 */ /* 0x000e620000201400 */
[----:B------:R-:W-:Y:S01]  /*02b0*/  UMOV UR4, 0x1 ;  /* 0x0000000100047882 */ /* 0x000fe20000000000 */
[----:B------:R-:W-:Y:S01]  /*02c0*/  IADD3 R19, -R22, 0x1, R19 ;  /* 0x0000000116137810 */ /* 0x000fe20007ffe113 */
[-C--:B------:R-:W-:Y:S01]  /*02d0*/  IMAD.WIDE R4, R4, R31.reuse, c[0x0][0x188] ;  /* 0x0000620004047625 */ /* 0x080fe200078e021f */
[----:B------:R-:W-:Y:S02]  /*02e0*/  ULDC UR5, c[0x0][0x0] ;  /* 0x0000000000057ab9 */ /* 0x000fe40000000800 */
[----:B------:R-:W-:Y:S01]  /*02f0*/  UIADD3 UR4, UR4, -UR5, URZ ;  /* 0x8000000504047290 */ /* 0x000fe2000fffe03f */
[----:B------:R-:W-:-:S03]  /*0300*/  IMAD.WIDE R46, R29, R31, c[0x0][0x188] ;  /* 0x000062001d2e7625 */ /* 0x000fc600078e021f */
[----:B------:R-:W-:Y:S01]  /*0310*/  IADD3 R18, P0, R4, 0x4, RZ ;  /* 0x0000000404127810 */ /* 0x000fe20007f1e0ff */
[----:B------:R-:W-:-:S04]  /*0320*/  IMAD.WIDE.U32 R44, R28, R31, c[0x0][0x160] ;  /* 0x000058001c2c7625 */ /* 0x000fc800078e001f */
[----:B------:R-:W-:Y:S01]  /*0330*/  IMAD R22, R22, UR4, R17 ;  /* 0x0000000416167c24 */ /* 0x000fe2000f8e0211 */
[----:B------:R-:W-:Y:S01]  /*0340*/  IADD3.X R17, RZ, R5, RZ, P0, !PT ;  /* 0x00000005ff117210 */ /* 0x000fe200007fe4ff */
[----:B------:R-:W-:-:S04]  /*0350*/  IMAD.WIDE.U32 R38, R28, R31, c[0x0][0x168] ;  /* 0x00005a001c267625 */ /* 0x000fc800078e001f */
[----:B------:R-:W-:-:S04]  /*0360*/  IMAD.WIDE.U32 R36, R28, R31, c[0x0][0x170] ;  /* 0x00005c001c247625 */ /* 0x000fc800078e001f */
[----:B------:R-:W-:Y:S02]  /*0370*/  IMAD R23, R26, c[0x0][0x0], R27 ;  /* 0x000000001a177a24 */ /* 0x000fe400078e021b */
[----:B------:R-:W-:Y:S02]  /*0380*/  IMAD R19, R19, c[0x0][0x1bc], RZ ;  /* 0x00006f0013137a24 */ /* 0x000fe400078e02ff */
[----:B01----:R-:W-:-:S08]  /*0390*/  IMAD.WIDE.U32 R30, R28, R31, c[0x0][0x178] ;  /* 0x00005e001c1e7625 */ /* 0x003fd000078e001f */
.L_x_19:
[----:B------:R-:W-:Y:S01]  /*03a0*/  ISETP.NE.AND P0, PT, R28, RZ, PT ;  /* 0x000000ff1c00720c */ /* 0x000fe20003f05270 */
[----:B------:R-:W-:Y:S01]  /*03b0*/  BMOV.32.CLEAR RZ, B6 ;  /* 0x0000000006ff7355 */ /* 0x000fe20000100000 */
[----:B------:R-:W-:Y:S10]  /*03c0*/  BSSY B6, `(.L_x_9) ;  /* 0x000000c000067945 */ /* 0x000ff40003800000 */
[----:B0-----:R-:W-:Y:S05]  /*03d0*/  @P0 BRA `(.L_x_1) ;  /* 0x000000a000000947 */ /* 0x001fea0003800000 */
[----:B------:R0:W-:Y:S01]  /*03e0*/  STL [R1], R26 ;  /* 0x0000001a01007387 */ /* 0x0001e20000100800 */
[----:B------:R-:W-:Y:S01]  /*03f0*/  UMOV UR4, 32@lo($str$1) ;  /* 0x0000000000047882 */ /* 0x000fe20000000000 */
[----:B------:R-:W-:Y:S01]  /*0400*/  IMAD.MOV.U32 R6, RZ, RZ, R16 ;  /* 0x000000ffff067224 */ /* 0x000fe200078e0010 */
[----:B------:R-:W-:Y:S01]  /*0410*/  UMOV UR5, 32@hi($str$1) ;  /* 0x0000000000057882 */ /* 0x000fe20000000000 */
[----:B------:R-:W-:Y:S01]  /*0420*/  IMAD.MOV.U32 R7, RZ, RZ, R2 ;  /* 0x000000ffff077224 */ /* 0x000fe200078e0002 */
[----:B------:R-:W-:Y:S01]  /*0430*/  MOV R5, UR5 ;  /* 0x0000000500057c02 */ /* 0x000fe20008000f00 */
[----:B------:R-:W-:Y:S01]  /*0440*/  IMAD.U32 R4, RZ, RZ, UR4 ;  /* 0x00000004ff047e24 */ /* 0x000fe2000f8e00ff */
[----:B------:R-:W-:-:S02]  /*0450*/  MOV R20, 32@lo((subComputation + .L_x_1@srel)) ;  /* 0x0000000000147802 */ /* 0x000fc40000000f00 */
[----:B------:R-:W-:-:S08]  /*0460*/  MOV R21, 32@hi((subComputation + .L_x_1@srel)) ;  /* 0x0000000000157802 */ /* 0x000fd00000000f00 */
[----:B0-----:R-:W-:Y:S05]  /*0470*/  CALL.ABS.NOINC `(vprintf) ;  /* 0x0000000000007943 */ /* 0x001fea0003c00000 */
.L_x_1:
[----:B------:R-:W-:Y:S05]  /*0480*/  BSYNC B6 ;  /* 0x0000000000067941 */ /* 0x000fea0003800000 */
.L_x_9:
[----:B------:R-:W-:Y:S01]  /*0490*/  ISETP.GE.AND P0, PT, R26, RZ, PT ;  /* 0x000000ff1a00720c */ /* 0x000fe20003f06270 */
[----:B------:R-:W-:Y:S01]  /*04a0*/  BMOV.32.CLEAR RZ, B7 ;  /* 0x0000000007ff7355 */ /* 0x000fe20000100000 */
[----:B------:R-:W-:Y:S10]  /*04b0*/  BSSY B7, `(.L_x_10) ;  /* 0x0000081000077945 */ /* 0x000ff40003800000 */
[----:B------:R-:W-:Y:S05]  /*04c0*/  @!P0 BRA `(.L_x_11) ;  /* 0x000007f000008947 */ /* 0x000fea0003800000 */
[----:B------:R-:W-:Y:S01]  /*04d0*/  ISETP.NE.AND P6, PT, R28, RZ, PT ;  /* 0x000000ff1c00720c */ /* 0x000fe20003fc5270 */
[----:B------:R-:W-:Y:S01]  /*04e0*/  BMOV.32.CLEAR RZ, B6 ;  /* 0x0000000006ff7355 */ /* 0x000fe20000100000 */
[----:B------:R-:W-:Y:S10]  /*04f0*/  BSSY B6, `(.L_x_12) ;  /* 0x0000015000067945 */ /* 0x000ff40003800000 */
[----:B------:R-:W-:Y:S05]  /*0500*/  @P6 BRA `(.L_x_2) ;  /* 0x0000013000006947 */ /* 0x000fea0003800000 */
[----:B------:R-:W-:Y:S01]  /*0510*/  ULDC.64 UR4, c[0x0][0x160] ;  /* 0x0000580000047ab9 */ /* 0x000fe20000000a00 */
[----:B------:R-:W2:Y:S04]  /*0520*/  LDG.E.SYS R3, [R46+0x4] ;  /* 0x000004002e037381 */ /* 0x000ea800001ee900 */
[----:B------:R-:W3:Y:S01]  /*0530*/  LDG.E.SYS R0, [UR4] ;  /* 0x00000004ff007981 */ /* 0x000ee2000c1ee900 */
[----:B------:R-:W-:Y:S01]  /*0540*/  IADD3 R12, R29, 0x1, RZ ;  /* 0x000000011d0c7810 */ /* 0x000fe20007ffe0ff */
[----:B------:R-:W-:Y:S01]  /*0550*/  UMOV UR4, 32@lo($str$2) ;  /* 0x0000000000047882 */ /* 0x000fe20000000000 */
[----:B------:R-:W-:Y:S01]  /*0560*/  IMAD.MOV.U32 R6, RZ, RZ, R16 ;  /* 0x000000ffff067224 */ /* 0x000fe200078e0010 */
[----:B------:R0:W-:Y:S01]  /*0570*/  STL [R1], RZ ;  /* 0x000000ff01007387 */ /* 0x0001e20000100800 */
[----:B------:R-:W-:Y:S01]  /*0580*/  UMOV UR5, 32@hi($str$2) ;  /* 0x0000000000057882 */ /* 0x000fe20000000000 */
[----:B------:R-:W-:Y:S01]  /*0590*/  IMAD.MOV.U32 R7, RZ, RZ, R2 ;  /* 0x000000ffff077224 */ /* 0x000fe200078e0002 */
[----:B------:R-:W-:Y:S01]  /*05a0*/  MOV R5, UR5 ;  /* 0x0000000500057c02 */ /* 0x000fe20008000f00 */
[----:B------:R-:W-:Y:S01]  /*05b0*/  IMAD.U32 R4, RZ, RZ, UR4 ;  /* 0x00000004ff047e24 */ /* 0x000fe2000f8e00ff */
[----:B------:R0:W-:Y:S01]  /*05c0*/  STL [R1+0x10], R12 ;  /* 0x0000100c01007387 */ /* 0x0001e20000100800 */
[----:B------:R-:W-:-:S02]  /*05d0*/  MOV R20, 32@lo((subComputation + .L_x_2@srel)) ;  /* 0x0000000000147802 */ /* 0x000fc40000000f00 */
[----:B------:R-:W-:Y:S01]  /*05e0*/  MOV R21, 32@hi((subComputation + .L_x_2@srel)) ;  /* 0x0000000000157802 */ /* 0x000fe20000000f00 */
[----:B--2---:R-:W1:Y:S01]  /*05f0*/  F2F.F64.F32 R10, R3 ;  /* 0x00000003000a7310 */ /* 0x004e620000201800 */
[----:B---3--:R-:W2:Y:S01]  /*0600*/  F2F.F64.F32 R8, R0 ;  /* 0x0000000000087310 */ /* 0x008ea20000201800 */
[----:B-1----:R0:W-:Y:S04]  /*0610*/  STL.64 [R1+0x18], R10 ;  /* 0x0000180a01007387 */ /* 0x0021e80000100a00 */
[----:B--2---:R0:W-:Y:S02]  /*0620*/  STL.64 [R1+0x8], R8 ;  /* 0x0000080801007387 */ /* 0x0041e40000100a00 */
[----:B0-----:R-:W-:Y:S05]  /*0630*/  CALL.ABS.NOINC `(vprintf) ;  /* 0x0000000000007943 */ /* 0x001fea0003c00000 */
.L_x_2:
[----:B------:R-:W-:Y:S05]  /*0640*/  BSYNC B6 ;  /* 0x0000000000067941 */ /* 0x000fea0003800000 */
.L_x_12:
[----:B------:R-:W-:Y:S01]  /*0650*/  IMAD.MOV.U32 R6, RZ, RZ, R18 ;  /* 0x000000ffff067224 */ /* 0x000fe200078e0012 */
[----:B------:R-:W2:Y:S01]  /*0660*/  LDG.E.SYS R0, [R44] ;  /* 0x000000002c007381 */ /* 0x000ea200001ee900 */
[----:B------:R-:W-:-:S03]  /*0670*/  IMAD.MOV.U32 R7, RZ, RZ, R17 ;  /* 0x000000ffff077224 */ /* 0x000fc600078e0011 */
[----:B------:R-:W3:Y:S05]  /*0680*/  LDG.E.SYS R5, [R38] ;  /* 0x0000000026057381 */ /* 0x000eea00001ee900 */
[----:B------:R-:W2:Y:S01]  /*0690*/  LDG.E.SYS R3, [R6] ;  /* 0x0000000006037381 */ /* 0x000ea200001ee900 */
[----:B------:R-:W-:Y:S01]  /*06a0*/  BMOV.32.CLEAR RZ, B2 ;  /* 0x0000000002ff7355 */ /* 0x000fe20000100000 */
[----:B------:R-:W-:Y:S01]  /*06b0*/  BSSY B2, `(.L_x_13) ;  /* 0x000000b000027945 */ /* 0x000fe20003800000 */
[----:B------:R-:W-:Y:S02]  /*06c0*/  SHF.R.S32.HI R4, RZ, 0x1f, R23 ;  /* 0x0000001fff047819 */ /* 0x000fe40000011417 */
[----:B--2---:R-:W-:-:S12]  /*06d0*/  FSETP.NEU.AND P0, PT, R0, R3, PT ;  /* 0x000000030000720b */ /* 0x004fd80003f0d000 */
[----:B---3--:R-:W-:Y:S01]  /*06e0*/  @P0 FADD R3, -R5, 1 ;  /* 0x3f80000005030421 */ /* 0x008fe20000000100 */
[----:B------:R-:W-:Y:S07]  /*06f0*/  @P0 BRA `(.L_x_14) ;  /* 0x0000006000000947 */ /* 0x000fee0003800000 */
[----:B------:R-:W-:Y:S01]  /*0700*/  BMOV.32.CLEAR RZ, B1 ;  /* 0x0000000001ff7355 */ /* 0x000fe20000100000 */
[----:B------:R-:W-:Y:S01]  /*0710*/  BSSY B1, `(.L_x_15) ;  /* 0x0000003000017945 */ /* 0x000fe20003800000 */
[----:B------:R-:W-:-:S08]  /*0720*/  MOV R0, 0x740 ;  /* 0x0000074000007802 */ /* 0x000fd00000000f00 */
[----:B------:R-:W-:Y:S05]  /*0730*/  CALL.REL.NOINC `($subComputation$__cuda_sm3x_div_rn_noftz_f32) ;  /* 0x0000096000007944 */ /* 0x000fea0003c00000 */
[----:B------:R-:W-:Y:S05]  /*0740*/  BSYNC B1 ;  /* 0x0000000000017941 */ /* 0x000fea0003800000 */
.L_x_15:
[----:B------:R-:W-:-:S08]  /*0750*/  IMAD.MOV.U32 R3, RZ, RZ, R5 ;  /* 0x000000ffff037224 */ /* 0x000fd000078e0005 */
.L_x_14:
[----:B------:R-:W-:Y:S05]  /*0760*/  BSYNC B2 ;  /* 0x0000000000027941 */ /* 0x000fea0003800000 */
.L_x_13:
[----:B------:R-:W0:Y:S01]  /*0770*/  I2F.U32.RP R0, c[0x0][0x0] ;  /* 0x0000000000007b06 */ /* 0x000e220000209000 */
[----:B------:R-:W-:Y:S01]  /*0780*/  ISETP.NE.U32.AND P1, PT, RZ, c[0x0][0x0], PT ;  /* 0x00000000ff007a0c */ /* 0x000fe20003f25070 */
[----:B------:R-:W-:Y:S01]  /*0790*/  ULDC.64 UR4, c[0x0][0x190] ;  /* 0x0000640000047ab9 */ /* 0x000fe20000000a00 */
[----:B0-----:R-:W0:Y:S02]  /*07a0*/  MUFU.RCP R0, R0 ;  /* 0x0000000000007308 */ /* 0x001e240000001000 */
[----:B0-----:R-:W-:-:S06]  /*07b0*/  IADD3 R6, R0, 0xffffffe, RZ ;  /* 0x0ffffffe00067810 */ /* 0x001fcc0007ffe0ff */
[----:B------:R0:W1:Y:S02]  /*07c0*/  F2I.FTZ.U32.TRUNC.NTZ R7, R6 ;  /* 0x0000000600077305 */ /* 0x000064000021f000 */
[----:B0-----:R-:W-:Y:S01]  /*07d0*/  IMAD.MOV.U32 R6, RZ, RZ, RZ ;  /* 0x000000ffff067224 */ /* 0x001fe200078e00ff */
[----:B-1----:R-:W-:-:S05]  /*07e0*/  IADD3 R5, RZ, -R7, RZ ;  /* 0x80000007ff057210 */ /* 0x002fca0007ffe0ff */
[----:B------:R-:W-:-:S04]  /*07f0*/  IMAD R5, R5, c[0x0][0x0], RZ ;  /* 0x0000000005057a24 */ /* 0x000fc800078e02ff */
[----:B------:R-:W-:Y:S01]  /*0800*/  IMAD.HI.U32 R7, R7, R5, R6 ;  /* 0x0000000507077227 */ /* 0x000fe200078e0006 */
[----:B------:R-:W-:-:S03]  /*0810*/  SHF.L.U64.HI R5, R23, 0x2, R4 ;  /* 0x0000000217057819 */ /* 0x000fc60000010204 */
[----:B------:R-:W-:-:S04]  /*0820*/  IMAD.SHL.U32 R4, R23, 0x4, RZ ;  /* 0x0000000417047824 */ /* 0x000fc800078e00ff */
[----:B------:R-:W-:-:S04]  /*0830*/  IMAD.HI.U32 R7, R7, R28, RZ ;  /* 0x0000001c07077227 */ /* 0x000fc800078e00ff */
[----:B------:R0:W-:Y:S02]  /*0840*/  STG.E.SYS [R4.64+UR4], R3 ;  /* 0x0000000304007986 */ /* 0x0001e4000c10e904 */
[----:B------:R-:W-:-:S04]  /*0850*/  IMAD.MOV R7, RZ, RZ, -R7 ;  /* 0x000000ffff077224 */ /* 0x000fc800078e0a07 */
[----:B------:R-:W-:-:S05]  /*0860*/  IMAD R7, R7, c[0x0][0x0], R28 ;  /* 0x0000000007077a24 */ /* 0x000fca00078e021c */
[----:B------:R-:W-:-:S12]  /*0870*/  ISETP.GE.U32.AND P0, PT, R7, c[0x0][0x0], PT ;  /* 0x0000000007007a0c */ /* 0x000fd80003f06070 */
[----:B------:R-:W-:-:S04]  /*0880*/  @P0 IADD3 R7, R7, -c[0x0][0x0], RZ ;  /* 0x8000000007070a10 */ /* 0x000fc80007ffe0ff */
[----:B------:R-:W-:-:S12]  /*0890*/  ISETP.GE.U32.AND P0, PT, R7, c[0x0][0x0], PT ;  /* 0x0000000007007a0c */ /* 0x000fd80003f06070 */
[----:B------:R-:W-:Y:S02]  /*08a0*/  @P0 IADD3 R7, R7, -c[0x0][0x0], RZ ;  /* 0x8000000007070a10 */ /* 0x000fe40007ffe0ff */
[----:B------:R-:W-:Y:S02]  /*08b0*/  ISETP.NE.AND P0, PT, R28, RZ, PT ;  /* 0x000000ff1c00720c */ /* 0x000fe40003f05270 */
[----:B------:R-:W-:-:S04]  /*08c0*/  @!P1 LOP3.LUT R7, RZ, c[0x0][0x0], RZ, 0x33, !PT ;  /* 0x00000000ff079a12 */ /* 0x000fc800078e33ff */
[----:B------:R-:W-:-:S12]  /*08d0*/  ISETP.EQ.OR P0, PT, R7, RZ, !P0 ;  /* 0x000000ff0700720c */ /* 0x000fd80004702670 */
[----:B------:R-:W-:Y:S05]  /*08e0*/  @P0 BRA `(.L_x_16) ;  /* 0x000001d000000947 */ /* 0x000fea0003800000 */
[----:B0-----:R-:W-:Y:S01]  /*08f0*/  MOV R11, 0x4 ;  /* 0x00000004000b7802 */ /* 0x001fe20000000f00 */
[----:B------:R-:W2:Y:S01]  /*0900*/  LDG.E.SYS R0, [R36] ;  /* 0x0000000024007381 */ /* 0x000ea200001ee900 */
[----:B------:R-:W-:-:S03]  /*0910*/  IADD3 R10, R22, -0x1, RZ ;  /* 0xffffffff160a7810 */ /* 0x000fc60007ffe0ff */
[----:B------:R-:W-:-:S04]  /*0920*/  IMAD.WIDE R8, R22, R11, c[0x0][0x1a0] ;  /* 0x0000680016087625 */ /* 0x000fc800078e020b */
[----:B------:R-:W-:-:S04]  /*0930*/  IMAD.WIDE R6, R22, R11, c[0x0][0x198] ;  /* 0x0000660016067625 */ /* 0x000fc800078e020b */
[----:B------:R-:W-:Y:S01]  /*0940*/  IMAD.WIDE R10, R10, R11, c[0x0][0x1a8] ;  /* 0x00006a000a0a7625 */ /* 0x000fe200078e020b */
[----:B------:R-:W3:Y:S04]  /*0950*/  LDG.E.SYS R12, [R8+-0x4] ;  /* 0xfffffc00080c7381 */ /* 0x000ee800001ee900 */
[----:B------:R-:W2:Y:S04]  /*0960*/  LDG.E.SYS R13, [R6+-0x4] ;  /* 0xfffffc00060d7381 */ /* 0x000ea800001ee900 */
[----:B------:R-:W4:Y:S01]  /*0970*/  LDG.E.SYS R10, [R10] ;  /* 0x000000000a0a7381 */ /* 0x000f2200001ee900 */
[----:B------:R-:W-:Y:S01]  /*0980*/  ULDC.64 UR4, c[0x0][0x198] ;  /* 0x0000660000047ab9 */ /* 0x000fe20000000a00 */
[----:B---3--:R-:W-:-:S04]  /*0990*/  FMUL R12, R25, R12 ;  /* 0x0000000c190c7220 */ /* 0x008fc80000400000 */
[----:B--2---:R-:W-:-:S04]  /*09a0*/  FFMA R0, R0, R13, R12 ;  /* 0x0000000d00007223 */ /* 0x004fc8000000000c */
[----:B----4-:R-:W-:-:S04]  /*09b0*/  FFMA R0, R25, R10, R0 ;  /* 0x0000000a19007223 */ /* 0x010fc80000000000 */
[----:B------:R-:W-:-:S08]  /*09c0*/  FMUL R3, R0, R3 ;  /* 0x0000000300037220 */ /* 0x000fd00000400000 */
[----:B------:R0:W-:Y:S04]  /*09d0*/  STG.E.SYS [R4.64+UR4], R3 ;  /* 0x0000000304007986 */ /* 0x0001e8000c10e904 */
[----:B------:R-:W2:Y:S04]  /*09e0*/  LDG.E.SYS R9, [R8] ;  /* 0x0000000008097381 */ /* 0x000ea800001ee900 */
[----:B------:R-:W3:Y:S04]  /*09f0*/  LDG.E.SYS R0, [R6] ;  /* 0x0000000006007381 */ /* 0x000ee800001ee900 */
[----:B------:R-:W3:Y:S01]  /*0a00*/  LDG.E.SYS R13, [R30] ;  /* 0x000000001e0d7381 */ /* 0x000ee200001ee900 */
[----:B------:R-:W-:-:S03]  /*0a10*/  ULDC.64 UR6, c[0x0][0x1a0] ;  /* 0x0000680000067ab9 */ /* 0x000fc60000000a00 */
[----:B------:R-:W4:Y:S01]  /*0a20*/  LDG.E.SYS R15, [R4.64+UR6+-0x4] ;  /* 0xfffffc06040f7981 */ /* 0x000f22000c1ee900 */
[----:B--2---:R-:W-:-:S04]  /*0a30*/  FMUL R10, R24, R9 ;  /* 0x00000009180a7220 */ /* 0x004fc80000400000 */
[----:B---3--:R-:W-:-:S08]  /*0a40*/  FFMA R13, R0, R13, R10 ;  /* 0x0000000d000d7223 */ /* 0x008fd0000000000a */
[----:B------:R0:W-:Y:S04]  /*0a50*/  STG.E.SYS [R4.64+UR6], R13 ;  /* 0x0000000d04007986 */ /* 0x0001e8000c10e906 */
[----:B------:R-:W2:Y:S01]  /*0a60*/  LDG.E.SYS R11, [R4.64+UR4+-0x4] ;  /* 0xfffffc04040b7981 */ /* 0x000ea2000c1ee900 */
[----:B----4-:R-:W-:Y:S01]  /*0a70*/  FMUL R15, R24, R15 ;  /* 0x0000000f180f7220 */ /* 0x010fe20000400000 */
[----:B------:R-:W-:-:S03]  /*0a80*/  ULDC.64 UR4, c[0x0][0x1a8] ;  /* 0x00006a0000047ab9 */ /* 0x000fc60000000a00 */
[----:B--2---:R-:W-:-:S08]  /*0a90*/  FFMA R11, R24, R11, R15 ;  /* 0x0000000b180b7223 */ /* 0x004fd0000000000f */
[----:B------:R0:W-:Y:S01]  /*0aa0*/  STG.E.SYS [R4.64+UR4], R11 ;  /* 0x0000000b04007986 */ /* 0x0001e2000c10e904 */
[----:B------:R-:W-:Y:S05]  /*0ab0*/  BRA `(.L_x_11) ;  /* 0x0000020000007947 */ /* 0x000fea0003800000 */
.L_x_16:
[----:B0-----:R-:W-:Y:S01]  /*0ac0*/  IABS R6, c[0x0][0x1c0] ;  /* 0x0000700000067a13 */ /* 0x001fe20000000000 */
[----:B------:R-:W-:Y:S01]  /*0ad0*/  UMOV UR4, 0x1 ;  /* 0x0000000100047882 */ /* 0x000fe20000000000 */
[----:B------:R-:W-:Y:S01]  /*0ae0*/  IMAD.MOV.U32 R8, RZ, RZ, 0x4 ;  /* 0x00000004ff087424 */ /* 0x000fe200078e00ff */
[----:B------:R-:W-:Y:S02]  /*0af0*/  ULDC UR5, c[0x0][0x1c0] ;  /* 0x0000700000057ab9 */ /* 0x000fe40000000800 */
[----:B------:R-:W-:Y:S01]  /*0b00*/  ULOP3.LUT UR4, UR4, UR5, URZ, 0x3c, !UPT ;  /* 0x0000000504047292 */ /* 0x000fe2000f8e3c3f */
[----:B------:R-:W0:Y:S05]  /*0b10*/  I2F.RP R0, R6 ;  /* 0x0000000600007306 */ /* 0x000e2a0000209400 */
[----:B------:R-:W-:Y:S01]  /*0b20*/  ISETP.LE.AND P1, PT, RZ, UR4, PT ;  /* 0x00000004ff007c0c */ /* 0x000fe2000bf23270 */
[----:B0-----:R-:W0:Y:S02]  /*0b30*/  MUFU.RCP R0, R0 ;  /* 0x0000000000007308 */ /* 0x001e240000001000 */
[----:B0-----:R-:W-:-:S06]  /*0b40*/  IADD3 R4, R0, 0xffffffe, RZ ;  /* 0x0ffffffe00047810 */ /* 0x001fcc0007ffe0ff */
[----:B------:R0:W1:Y:S02]  /*0b50*/  F2I.FTZ.U32.TRUNC.NTZ R5, R4 ;  /* 0x0000000400057305 */ /* 0x000064000021f000 */
[----:B0-----:R-:W-:Y:S02]  /*0b60*/  IMAD.MOV.U32 R4, RZ, RZ, RZ ;  /* 0x000000ffff047224 */ /* 0x001fe400078e00ff */
[----:B-1----:R-:W-:-:S04]  /*0b70*/  IMAD.MOV R3, RZ, RZ, -R5 ;  /* 0x000000ffff037224 */ /* 0x002fc800078e0a05 */
[----:B------:R-:W-:-:S04]  /*0b80*/  IMAD R3, R3, R6, RZ ;  /* 0x0000000603037224 */ /* 0x000fc800078e02ff */
[----:B------:R-:W-:-:S08]  /*0b90*/  IMAD.HI.U32 R5, R5, R3, R4 ;  /* 0x0000000305057227 */ /* 0x000fd000078e0004 */
[----:B------:R-:W-:-:S06]  /*0ba0*/  IMAD.HI.U32 R5, R5, 0x1, RZ ;  /* 0x0000000105057827 */ /* 0x000fcc00078e00ff */
[----:B------:R-:W-:-:S04]  /*0bb0*/  IMAD.MOV R3, RZ, RZ, -R5 ;  /* 0x000000ffff037224 */ /* 0x000fc800078e0a05 */
[----:B------:R-:W-:-:S05]  /*0bc0*/  IMAD R3, R6, R3, 0x1 ;  /* 0x0000000106037424 */ /* 0x000fca00078e0203 */
[----:B------:R-:W-:-:S12]  /*0bd0*/  ISETP.GT.U32.AND P2, PT, R6, R3, PT ;  /* 0x000000030600720c */ /* 0x000fd80003f44070 */
[-C--:B------:R-:W-:Y:S02]  /*0be0*/  @!P2 IADD3 R3, R3, -R6.reuse, RZ ;  /* 0x800000060303a210 */ /* 0x080fe40007ffe0ff */
[----:B------:R-:W-:Y:S02]  /*0bf0*/  @!P2 IADD3 R5, R5, 0x1, RZ ;  /* 0x000000010505a810 */ /* 0x000fe40007ffe0ff */
[----:B------:R-:W-:Y:S01]  /*0c00*/  ISETP.GE.U32.AND P0, PT, R3, R6, PT ;  /* 0x000000060300720c */ /* 0x000fe20003f06070 */
[----:B------:R-:W-:Y:S01]  /*0c10*/  IMAD.WIDE R6, R19, R8, c[0x0][0x1a0] ;  /* 0x0000680013067625 */ /* 0x000fe200078e0208 */
[----:B------:R-:W-:-:S10]  /*0c20*/  ISETP.NE.AND P2, PT, RZ, c[0x0][0x1c0], PT ;  /* 0x00007000ff007a0c */ /* 0x000fd40003f45270 */
[----:B------:R-:W-:-:S05]  /*0c30*/  @P0 IADD3 R5, R5, 0x1, RZ ;  /* 0x0000000105050810 */ /* 0x000fca0007ffe0ff */
[----:B------:R-:W-:-:S05]  /*0c40*/  @!P1 IMAD.MOV R5, RZ, RZ, -R5 ;  /* 0x000000ffff059224 */ /* 0x000fca00078e0a05 */
[----:B------:R-:W-:-:S06]  /*0c50*/  @!P2 LOP3.LUT R5, RZ, c[0x0][0x1c0], RZ, 0x33, !PT ;  /* 0x00007000ff05aa12 */ /* 0x000fcc00078e33ff */
[----:B------:R0:W1:Y:S02]  /*0c60*/  I2F R3, R5 ;  /* 0x0000000500037306 */ /* 0x0000640000201400 */
[----:B0-----:R-:W-:-:S04]  /*0c70*/  IMAD.WIDE R4, R19, R8, c[0x0][0x198] ;  /* 0x0000660013047625 */ /* 0x001fc800078e0208 */
[----:B------:R-:W-:-:S04]  /*0c80*/  IMAD.WIDE R8, R19, R8, c[0x0][0x1a8] ;  /* 0x00006a0013087625 */ /* 0x000fc800078e0208 */
[----:B------:R0:W-:Y:S04]  /*0c90*/  STG.E.SYS [R4], RZ ;  /* 0x000000ff04007386 */ /* 0x0001e8000010e900 */
[----:B------:R0:W-:Y:S04]  /*0ca0*/  STG.E.SYS [R6], RZ ;  /* 0x000000ff06007386 */ /* 0x0001e8000010e900 */
[----:B-1----:R0:W-:Y:S02]  /*0cb0*/  STG.E.SYS [R8], R3 ;  /* 0x0000000308007386 */ /* 0x0021e4000010e900 */
.L_x_11:
[----:B------:R-:W-:Y:S05]  /*0cc0*/  BSYNC B7 ;  /* 0x0000000000077941 */ /* 0x000fea0003800000 */
.L_x_10:
[----:B------:R-:W-:Y:S01]  /*0cd0*/  ISETP.NE.AND P0, PT, R28, RZ, PT ;  /* 0x000000ff1c00720c */ /* 0x000fe20003f05270 */
[----:B------:R-:W-:Y:S01]  /*0ce0*/  BMOV.32.CLEAR RZ, B6 ;  /* 0x0000000006ff7355 */ /* 0x000fe20000100000 */
[----:B------:R-:W-:Y:S10]  /*0cf0*/  BSSY B6, `(.L_x_17) ;  /* 0x000000a000067945 */ /* 0x000ff40003800000 */
[----:B------:R-:W-:Y:S05]  /*0d00*/  @P0 BRA `(.L_x_3) ;  /* 0x0000008000000947 */ /* 0x000fea0003800000 */
[----:B------:R-:W-:Y:S01]  /*0d10*/  UMOV UR4, 32@lo($str$3) ;  /* 0x0000000000047882 */ /* 0x000fe20000000000 */
[----:B0-----:R-:W-:Y:S01]  /*0d20*/  CS2R R6, SRZ ;  /* 0x0000000000067805 */ /* 0x001fe2000001ff00 */
[----:B------:R-:W-:Y:S01]  /*0d30*/  UMOV UR5, 32@hi($str$3) ;  /* 0x0000000000057882 */ /* 0x000fe20000000000 */
[----:B------:R-:W-:Y:S01]  /*0d40*/  IMAD.U32 R4, RZ, RZ, UR4 ;  /* 0x00000004ff047e24 */ /* 0x000fe2000f8e00ff */
[----:B------:R-:W-:-:S02]  /*0d50*/  MOV R5, UR5 ;  /* 0x0000000500057c02 */ /* 0x000fc40008000f00 */
[----:B------:R-:W-:Y:S02]  /*0d60*/  MOV R20, 32@lo((subComputation + .L_x_3@srel)) ;  /* 0x0000000000147802 */ /* 0x000fe40000000f00 */
[----:B------:R-:W-:-:S08]  /*0d70*/  MOV R21, 32@hi((subComputation + .L_x_3@srel)) ;  /* 0x0000000000157802 */ /* 0x000fd00000000f00 */
[----:B------:R-:W-:Y:S05]  /*0d80*/  CALL.ABS.NOINC `(vprintf) ;  /* 0x0000000000007943 */ /* 0x000fea0003c00000 */
.L_x_3:
[----:B------:R-:W-:Y:S05]  /*0d90*/  BSYNC B6 ;  /* 0x0000000000067941 */ /* 0x000fea0003800000 */
.L_x_17:
[----:B------:R-:W-:Y:S01]  /*0da0*/  ISETP.NE.AND P0, PT, R28, RZ, PT ;  /* 0x000000ff1c00720c */ /* 0x000fe20003f05270 */
[----:B------:R-:W-:Y:S04]  /*0db0*/  WARPSYNC 0xffffffff ;  /* 0xffffffff00007948 */ /* 0x000fe80003800000 */
[----:B------:R-:W-:Y:S01]  /*0dc0*/  BMOV.32.CLEAR RZ, B6 ;  /* 0x0000000006ff7355 */ /* 0x000fe20000100000 */
[----:B------:R-:W-:Y:S05]  /*0dd0*/  BAR.SYNC 0x0 ;  /* 0x0000000000007b1d */ /* 0x000fea0000000000 */
[----:B------:R-:W-:Y:S01]  /*0de0*/  BSSY B6, `(.L_x_18) ;  /* 0x000000a000067945 */ /* 0x000fe20003800000 */
[----:B------:R-:W-:Y:S05]  /*0df0*/  @P0 BRA `(.L_x_4) ;  /* 0x0000008000000947 */ /* 0x000fea0003800000 */
[----:B------:R-:W-:Y:S01]  /*0e00*/  UMOV UR4, 32@lo($str$4) ;  /* 0x0000000000047882 */ /* 0x000fe20000000000 */
[----:B0-----:R-:W-:Y:S01]  /*0e10*/  CS2R R6, SRZ ;  /* 0x0000000000067805 */ /* 0x001fe2000001ff00 */
[----:B------:R-:W-:Y:S01]  /*0e20*/  UMOV UR5, 32@hi($str$4) ;  /* 0x0000000000057882 */ /* 0x000fe20000000000 */
[----:B------:R-:W-:Y:S01]  /*0e30*/  IMAD.U32 R4, RZ, RZ, UR4 ;  /* 0x00000004ff047e24 */ /* 0x000fe2000f8e00ff */
[----:B------:R-:W-:Y:S01]  /*0e40*/  MOV R20, 32@lo((subComputation + .L_x_4@srel)) ;  /* 0x0000000000147802 */ /* 0x000fe20000000f00 */
[----:B------:R-:W-:Y:S01]  /*0e50*/  IMAD.U32 R5, RZ, RZ, UR5 ;  /* 0x00000005ff057e24 */ /* 0x000fe2000f8e00ff */
[----:B------:R-:W-:-:S08]  /*0e60*/  MOV R21, 32@hi((subComputation + .L_x_4@srel)) ;  /* 0x0000000000157802 */ /* 0x000fd00000000f00 */
[----:B------:R-:W-:Y:S05]  /*0e70*/  CALL.ABS.NOINC `(vprintf) ;  /* 0x0000000000007943 */ /* 0x000fea0003c00000 */
.L_x_4:
[----:B------:R-:W-:Y:S05]  /*0e80*/  BSYNC B6 ;  /* 0x0000000000067941 */ /* 0x000fea0003800000 */
.L_x_18:
[----:B------:R-:W-:Y:S02]  /*0e90*/  IADD3 R26, R26, 0x1, RZ ;  /* 0x000000011a1a7810 */ /* 0x000fe40007ffe0ff */
[----:B------:R-:W-:-:S02]  /*0ea0*/  IADD3 R18, P1, R18, 0x4, RZ ;  /* 0x0000000412127810 */ /* 0x000fc40007f3e0ff */
[----:B------:R-:W-:Y:S02]  /*0eb0*/  ISETP.GE.AND P0, PT, R26, c[0x0][0x1c0], PT ;  /* 0x000070001a007a0c */ /* 0x000fe40003f06270 */
[----:B------:R-:W-:Y:S01]  /*0ec0*/  IADD3 R23, R23, c[0x0][0x0], RZ ;  /* 0x0000000017177a10 */ /* 0x000fe20007ffe0ff */
[----:B------:R-:W-:Y:S01]  /*0ed0*/  IMAD.X R17, RZ, RZ, R17, P1 ;  /* 0x000000ffff117224 */ /* 0x000fe200008e0611 */
[----:B------:R-:W-:Y:S02]  /*0ee0*/  IADD3 R22, R22, c[0x0][0x0], RZ ;  /* 0x0000000016167a10 */ /* 0x000fe40007ffe0ff */
[----:B------:R-:W-:-:S06]  /*0ef0*/  IADD3 R19, R19, c[0x0][0x1bc], RZ ;  /* 0x00006f0013137a10 */ /* 0x000fcc0007ffe0ff */
[----:B------:R-:W-:Y:S05]  /*0f00*/  @!P0 BRA `(.L_x_19) ;  /* 0xfffff49000008947 */ /* 0x000fea000383ffff */
.L_x_8:
[----:B------:R-:W-:Y:S05]  /*0f10*/  BSYNC B8 ;  /* 0x0000000000087941 */ /* 0x000fea0003800000 */
.L_x_7:
[----:B------:R-:W-:Y:S01]  /*0f20*/  MOV R0, 0x1 ;  /* 0x0000000100007802 */ /* 0x000fe20000000f00 */
[----:B0-----:R-:W-:-:S03]  /*0f30*/  IMAD.MOV.U32 R11, RZ, RZ, 0x4 ;  /* 0x00000004ff0b7424 */ /* 0x001fc600078e00ff */
[----:B------:R-:W-:-:S05]  /*0f40*/  IADD3 R0, -R0, c[0x0][0x1c0], RZ ;  /* 0x0000700000007a10 */ /* 0x000fca0007ffe1ff */
[----:B------:R-:W-:-:S04]  /*0f50*/  IMAD R0, R0, c[0x0][0x0], R27 ;  /* 0x0000000000007a24 */ /* 0x000fc800078e021b */
[----:B------:R-:W-:-:S04]  /*0f60*/  IMAD.WIDE R4, R0, R11, c[0x0][0x198] ;  /* 0x0000660000047625 */ /* 0x000fc800078e020b */
[----:B------:R-:W-:-:S04]  /*0f70*/  IMAD.WIDE R8, R0, R11, c[0x0][0x1a0] ;  /* 0x0000680000087625 */ /* 0x000fc800078e020b */
[----:B------:R0:W2:Y:S04]  /*0f80*/  LDG.E.SYS R5, [R4] ;  /* 0x0000000004057381 */ /* 0x0000a800001ee900 */
[----:B------:R-:W2:Y:S01]  /*0f90*/  LDG.E.SYS R0, [R8] ;  /* 0x0000000008007381 */ /* 0x000ea200001ee900 */
[----:B------:R-:W-:Y:S01]  /*0fa0*/  IMAD.WIDE.U32 R10, R28, R11, c[0x0][0x1b0] ;  /* 0x00006c001c0a7625 */ /* 0x000fe200078e000b */
[----:B------:R-:W-:Y:S01]  /*0fb0*/  UMOV UR4, 32@lo($str$5) ;  /* 0x0000000000047882 */ /* 0x000fe20000000000 */
[----:B------:R-:W-:Y:S01]  /*0fc0*/  MOV R20, 32@lo((subComputation + .L_x_5@srel)) ;  /* 0x0000000000147802 */ /* 0x000fe20000000f00 */
[----:B------:R1:W-:Y:S01]  /*0fd0*/  STL [R1], R28 ;  /* 0x0000001c01007387 */ /* 0x0003e20000100800 */
[----:B------:R-:W-:Y:S01]  /*0fe0*/  UMOV UR5, 32@hi($str$5) ;  /* 0x0000000000057882 */ /* 0x000fe20000000000 */
[----:B------:R-:W-:Y:S01]  /*0ff0*/  IMAD.MOV.U32 R6, RZ, RZ, R16 ;  /* 0x000000ffff067224 */ /* 0x000fe200078e0010 */
[----:B0-----:R-:W-:Y:S01]  /*1000*/  MOV R4, UR4 ;  /* 0x0000000400047c02 */ /* 0x001fe20008000f00 */
[----:B------:R-:W-:Y:S01]  /*1010*/  IMAD.MOV.U32 R7, RZ, RZ, R2 ;  /* 0x000000ffff077224 */ /* 0x000fe200078e0002 */
[----:B------:R-:W-:Y:S01]  /*1020*/  MOV R21, 32@hi((subComputation + .L_x_5@srel)) ;  /* 0x0000000000157802 */ /* 0x000fe20000000f00 */
[----:B--2---:R-:W-:-:S02]  /*1030*/  FADD R0, R0, R5 ;  /* 0x0000000500007221 */ /* 0x004fc40000000000 */
[----:B------:R-:W-:-:S04]  /*1040*/  IMAD.U32 R5, RZ, RZ, UR5 ;  /* 0x00000005ff057e24 */ /* 0x000fc8000f8e00ff */
[----:B------:R-:W0:Y:S02]  /*1050*/  F2F.F64.F32 R12, R0 ;  /* 0x00000000000c7310 */ /* 0x000e240000201800 */
[----:B------:R1:W-:Y:S04]  /*1060*/  STG.E.SYS [R10], R0 ;  /* 0x000000000a007386 */ /* 0x0003e8000010e900 */
[----:B0-----:R1:W-:Y:S02]  /*1070*/  STL.64 [R1+0x8], R12 ;  /* 0x0000080c01007387 */ /* 0x0013e40000100a00 */
[----:B-1----:R-:W-:Y:S05]  /*1080*/  CALL.ABS.NOINC `(vprintf) ;  /* 0x0000000000007943 */ /* 0x002fea0003c00000 */
.L_x_5:
[----:B------:R-:W-:Y:S05]  /*1090*/  EXIT ;  /* 0x000000000000794d */ /* 0x000fea0003800000 */
        .weak           $subComputation$__cuda_sm3x_div_rn_noftz_f32
        .type           $subComputation$__cuda_sm3x_div_rn_noftz_f32,@function
        .size           $subComputation$__cuda_sm3x_div_rn_noftz_f32,($subComputation$__cuda_sm3x_div_rn_noftz_f32_slowpath - $subComputation$__cuda_sm3x_div_rn_noftz_f32)
$subComputation$__cuda_sm3x_div_rn_noftz_f32:
[----:B------:R-:W0:Y:S02]  /*10a0*/  FCHK P0, R5, 3 ;  /* 0x4040000005007902 */ /* 0x000e240000000000 */
[----:B0-----:R-:W-:Y:S05]  /*10b0*/  @P0 BRA `(.L_x_20) ;  /* 0x000000c000000947 */ /* 0x001fea0003800000 */
[----:B------:R-:W-:Y:S02]  /*10c0*/  IMAD.MOV.U32 R8, RZ, RZ, 0x3eaaaaab ;  /* 0x3eaaaaabff087424 */ /* 0x000fe400078e00ff */
[----:B------:R-:W-:-:S04]  /*10d0*/  FADD.FTZ R6, -RZ, -3 ;  /* 0xc0400000ff067421 */ /* 0x000fc80000010100 */
[----:B------:R-:W-:-:S04]  /*10e0*/  FFMA R3, R6, R8, 1 ;  /* 0x3f80000006037423 */ /* 0x000fc80000000008 */
[----:B------:R-:W-:-:S04]  /*10f0*/  FFMA R8, R3, R8, 0.3333333432674407959 ;  /* 0x3eaaaaab03087423 */ /* 0x000fc80000000008 */
[----:B------:R-:W-:-:S04]  /*1100*/  FFMA R3, R5, R8, RZ ;  /* 0x0000000805037223 */ /* 0x000fc800000000ff */
[----:B------:R-:W-:-:S04]  /*1110*/  FFMA R7, R6, R3, R5 ;  /* 0x0000000306077223 */ /* 0x000fc80000000005 */
[----:B------:R-:W-:-:S04]  /*1120*/  FFMA R7, R8, R7, R3 ;  /* 0x0000000708077223 */ /* 0x000fc80000000003 */
[----:B------:R-:W-:Y:S02]  /*1130*/  FFMA R5, R6, R7, R5 ;  /* 0x0000000706057223 */ /* 0x000fe40000000005 */
[----:B------:R-:W-:Y:S02]  /*1140*/  IMAD.MOV.U32 R6, RZ, RZ, R0 ;  /* 0x000000ffff067224 */ /* 0x000fe400078e0000 */
[----:B------:R-:W-:Y:S01]  /*1150*/  FFMA R5, R8, R5, R7 ;  /* 0x0000000508057223 */ /* 0x000fe20000000007 */
[----:B------:R-:W-:-:S06]  /*1160*/  MOV R7, 0x0 ;  /* 0x0000000000077802 */ /* 0x000fcc0000000f00 */
[----:B------:R-:W-:Y:S05]  /*1170*/  RET.REL.NODEC R6 `(subComputation) ;  /* 0xffffee8006007950 */ /* 0x000fea0003c3ffff */
.L_x_20:
[----:B------:R-:W-:Y:S01]  /*1180*/  BMOV.32.CLEAR RZ, B0 ;  /* 0x0000000000ff7355 */ /* 0x000fe20000100000 */
[----:B------:R-:W-:Y:S01]  /*1190*/  BSSY B0, `(.L_x_21) ;  /* 0x0000003000007945 */ /* 0x000fe20003800000 */
[----:B------:R-:W-:-:S08]  /*11a0*/  MOV R6, 0x11c0 ;  /* 0x000011c000067802 */ /* 0x000fd00000000f00 */
[----:B------:R-:W-:Y:S05]  /*11b0*/  CALL.REL.NOINC `($subComputation$__cuda_sm3x_div_rn_noftz_f32_slowpath) ;  /* 0x0000004000007944 */ /* 0x000fea0003c00000 */
[----:B------:R-:W-:Y:S05]  /*11c0*/  BSYNC B0 ;  /* 0x0000000000007941 */ /* 0x000fea0003800000 */
.L_x_21:
[----:B------:R-:W-:Y:S02]  /*11d0*/  IMAD.MOV.U32 R6, RZ, RZ, R0 ;  /* 0x000000ffff067224 */ /* 0x000fe400078e0000 */
[----:B------:R-:W-:-:S06]  /*11e0*/  IMAD.MOV.U32 R7, RZ, RZ, 0x0 ;  /* 0x00000000ff077424 */ /* 0x000fcc00078e00ff */
[----:B------:R-:W-:Y:S05]  /*11f0*/  RET.REL.NODEC R6 `(subComputation) ;  /* 0xffffee0006007950 */ /* 0x000fea0003c3ffff */
        .weak           $subComputation$__cuda_sm3x_div_rn_noftz_f32_slowpath
        .type           $subComputation$__cuda_sm3x_div_rn_noftz_f32_slowpath,@function
        .size           $subComputation$__cuda_sm3x_div_rn_noftz_f32_slowpath,(.L_x_35 - $subComputation$__cuda_sm3x_div_rn_noftz_f32_slowpath)
$subComputation$__cuda_sm3x_div_rn_noftz_f32_slowpath:
[--C-:B------:R-:W-:Y:S01]  /*1200*/  SHF.R.U32.HI R3, RZ, 0x17, R5.reuse ;  /* 0x00000017ff037819 */ /* 0x100fe20000011605 */
[----:B------:R-:W-:Y:S01]  /*1210*/  BMOV.32.CLEAR RZ, B3 ;  /* 0x0000000003ff7355 */ /* 0x000fe20000100000 */
[----:B------:R-:W-:Y:S01]  /*1220*/  BSSY B3, `(.L_x_22) ;  /* 0x000001a000037945 */ /* 0x000fe20003800000 */
[----:B------:R-:W-:Y:S01]  /*1230*/  IMAD.MOV.U32 R7, RZ, RZ, R5 ;  /* 0x000000ffff077224 */ /* 0x000fe200078e0005 */
[----:B------:R-:W-:-:S04]  /*1240*/  LOP3.LUT R3, R3, 0xff, RZ, 0xc0, !PT ;  /* 0x000000ff03037812 */ /* 0x000fc800078ec0ff */
[----:B------:R-:W-:-:S04]  /*1250*/  IADD3 R9, R3, -0x1, RZ ;  /* 0xffffffff03097810 */ /* 0x000fc80007ffe0ff */
[----:B------:R-:W-:-:S12]  /*1260*/  ISETP.GT.U32.OR P0, PT, R9, 0xfd, !PT ;  /* 0x000000fd0900780c */ /* 0x000fd80007f04470 */
[----:B------:R-:W-:Y:S01]  /*1270*/  @!P0 MOV R8, RZ ;  /* 0x000000ff00088202 */ /* 0x000fe20000000f00 */
[----:B------:R-:W-:Y:S07]  /*1280*/  @!P0 BRA `(.L_x_23) ;  /* 0x0000013000008947 */ /* 0x000fee0003800000 */
[----:B------:R-:W-:-:S12]  /*1290*/  FSETP.GTU.FTZ.AND P0, PT, |R5|, +INF , PT ;  /* 0x7f8000000500780b */ /* 0x000fd80003f1c200 */
[----:B------:R-:W-:Y:S01]  /*12a0*/  @P0 BREAK B3 ;  /* 0x0000000000030942 */ /* 0x000fe20003800000 */
[----:B------:R-:W-:Y:S05]  /*12b0*/  @P0 BRA `(.L_x_24) ;  /* 0x000005c000000947 */ /* 0x000fea0003800000 */
[----:B------:R-:W-:-:S05]  /*12c0*/  IMAD.MOV.U32 R8, RZ, RZ, 0x40400000 ;  /* 0x40400000ff087424 */ /* 0x000fca00078e00ff */
[----:B------:R-:W-:-:S12]  /*12d0*/  LOP3.LUT P0, RZ, R8, 0x7fffffff, R7, 0xc8, !PT ;  /* 0x7fffffff08ff7812 */ /* 0x000fd8000780c807 */
[----:B------:R-:W-:Y:S01]  /*12e0*/  @!P0 BREAK B3 ;  /* 0x0000000000038942 */ /* 0x000fe20003800000 */
[----:B------:R-:W-:Y:S05]  /*12f0*/  @!P0 BRA `(.L_x_25) ;  /* 0x0000055000008947 */ /* 0x000fea0003800000 */
[----:B------:R-:W-:-:S12]  /*1300*/  LOP3.LUT P0, RZ, R7, 0x7fffffff, RZ, 0xc0, !PT ;  /* 0x7fffffff07ff7812 */ /* 0x000fd8000780c0ff */
[----:B------:R-:W-:Y:S01]  /*1310*/  @!P0 BREAK B3 ;  /* 0x0000000000038942 */ /* 0x000fe20003800000 */
[----:B------:R-:W-:Y:S05]  /*1320*/  @!P0 BRA `(.L_x_26) ;  /* 0x000004f000008947 */ /* 0x000fea0003800000 */
[----:B------:R-:W-:Y:S02]  /*1330*/  FSETP.NEU.FTZ.AND P0, PT, |R5|, +INF , PT ;  /* 0x7f8000000500780b */ /* 0x000fe40003f1d200 */
[----:B------:R-:W-:-:S04]  /*1340*/  LOP3.LUT P1, RZ, R8, 0x7fffffff, RZ, 0xc0, !PT ;  /* 0x7fffffff08ff7812 */ /* 0x000fc8000782c0ff */
[----:B------:R-:W-:-:S12]  /*1350*/  PLOP3.LUT P0, PT, P0, P1, PT, 0x2a, 0x0 ;  /* 0x000000000000781c */ /* 0x000fd80000702572 */
[----:B------:R-:W-:Y:S01]  /*1360*/  @P0 BREAK B3 ;  /* 0x0000000000030942 */ /* 0x000fe20003800000 */
[----:B------:R-:W-:Y:S05]  /*1370*/  @P0 BRA `(.L_x_27) ;  /* 0x0000046000000947 */ /* 0x000fea0003800000 */
[----:B------:R-:W-:-:S12]  /*1380*/  ISETP.GE.AND P0, PT, R9, RZ, PT ;  /* 0x000000ff0900720c */ /* 0x000fd80003f06270 */
[----:B------:R-:W-:Y:S02]  /*1390*/  @P0 IMAD.MOV.U32 R8, RZ, RZ, RZ ;  /* 0x000000ffff080224 */ /* 0x000fe400078e00ff */
[----:B------:R-:W-:Y:S02]  /*13a0*/  @!P0 FFMA R7, R5, 1.84467440737095516160e+19, RZ ;  /* 0x5f80000005078823 */ /* 0x000fe400000000ff */
[----:B------:R-:W-:-:S08]  /*13b0*/  @!P0 IMAD.MOV.U32 R8, RZ, RZ, -0x40 ;  /* 0xffffffc0ff088424 */ /* 0x000fd000078e00ff */
.L_x_23:
[----:B------:R-:W-:Y:S05]  /*13c0*/  BSYNC B3 ;  /* 0x0000000000037941 */ /* 0x000fea0003800000 */
.L_x_22:
[----:B------:R-:W-:Y:S01]  /*13d0*/  UMOV UR4, 0x40400000 ;  /* 0x4040000000047882 */ /* 0x000fe20000000000 */
[----:B------:R-:W-:Y:S01]  /*13e0*/  IADD3 R3, R3, -0x7f, RZ ;  /* 0xffffff8103037810 */ /* 0x000fe20007ffe0ff */
[----:B------:R-:W-:Y:S01]  /*13f0*/  UIADD3 UR4, UR4, -0x800000, URZ ;  /* 0xff80000004047890 */ /* 0x000fe2000fffe03f */
[----:B------:R-:W-:Y:S01]  /*1400*/  BMOV.32.CLEAR RZ, B3 ;  /* 0x0000000003ff7355 */ /* 0x000fe20000100000 */
[----:B------:R-:W-:Y:S01]  /*1410*/  BSSY B3, `(.L_x_28) ;  /* 0x0000039000037945 */ /* 0x000fe20003800000 */
[----:B------:R-:W-:Y:S01]  /*1420*/  IADD3 R8, R8, -0x1, R3 ;  /* 0xffffffff08087810 */ /* 0x000fe20007ffe003 */
[----:B------:R-:W-:-:S02]  /*1430*/  IMAD R7, R3, -0x800000, R7 ;  /* 0xff80000003077824 */ /* 0x000fc400078e0207 */
[----:B------:R-:W-:-:S03]  /*1440*/  FADD.FTZ R10, -RZ, -UR4 ;  /* 0x80000004ff0a7e21 */ /* 0x000fc60008010100 */
[----:B------:R-:W0:Y:S02]  /*1450*/  MUFU.RCP R5, UR4 ;  /* 0x0000000400057d08 */ /* 0x000e240008001000 */
[----:B0-----:R-:W-:-:S04]  /*1460*/  FFMA R12, R5, R10, 1 ;  /* 0x3f800000050c7423 */ /* 0x001fc8000000000a */
[----:B------:R-:W-:-:S04]  /*1470*/  FFMA R12, R5, R12, R5 ;  /* 0x0000000c050c7223 */ /* 0x000fc80000000005 */
[----:B------:R-:W-:-:S04]  /*1480*/  FFMA R5, R7, R12, RZ ;  /* 0x0000000c07057223 */ /* 0x000fc800000000ff */
[----:B------:R-:W-:-:S04]  /*1490*/  FFMA R9, R10, R5, R7 ;  /* 0x000000050a097223 */ /* 0x000fc80000000007 */
[----:B------:R-:W-:-:S04]  /*14a0*/  FFMA R9, R12, R9, R5 ;  /* 0x000000090c097223 */ /* 0x000fc80000000005 */
[----:B------:R-:W-:-:S04]  /*14b0*/  FFMA R10, R10, R9, R7 ;  /* 0x000000090a0a7223 */ /* 0x000fc80000000007 */
[----:B------:R-:W-:-:S05]  /*14c0*/  FFMA R7, R12, R10, R9 ;  /* 0x0000000a0c077223 */ /* 0x000fca0000000009 */
[----:B------:R-:W-:-:S04]  /*14d0*/  SHF.R.U32.HI R5, RZ, 0x17, R7 ;  /* 0x00000017ff057819 */ /* 0x000fc80000011607 */
[----:B------:R-:W-:-:S04]  /*14e0*/  LOP3.LUT R5, R5, 0xff, RZ, 0xc0, !PT ;  /* 0x000000ff05057812 */ /* 0x000fc800078ec0ff */
[----:B------:R-:W-:-:S04]  /*14f0*/  IADD3 R11, R5, R8, RZ ;  /* 0x00000008050b7210 */ /* 0x000fc80007ffe0ff */
[----:B------:R-:W-:-:S04]  /*1500*/  IADD3 R3, R11, -0x1, RZ ;  /* 0xffffffff0b037810 */ /* 0x000fc80007ffe0ff */
[----:B------:R-:W-:-:S12]  /*1510*/  ISETP.GE.U32.AND P0, PT, R3, 0xfe, PT ;  /* 0x000000fe0300780c */ /* 0x000fd80003f06070 */
[----:B------:R-:W-:Y:S05]  /*1520*/  @!P0 BRA `(.L_x_29) ;  /* 0x0000026000008947 */ /* 0x000fea0003800000 */
[----:B------:R-:W-:Y:S01]  /*1530*/  ISETP.GT.AND P0, PT, R11, 0xfe, PT ;  /* 0x000000fe0b00780c */ /* 0x000fe20003f04270 */
[----:B------:R-:W-:Y:S01]  /*1540*/  BMOV.32.CLEAR RZ, B4 ;  /* 0x0000000004ff7355 */ /* 0x000fe20000100000 */
[----:B------:R-:W-:Y:S10]  /*1550*/  BSSY B4, `(.L_x_30) ;  /* 0x000000a000047945 */ /* 0x000ff40003800000 */
[----:B------:R-:W-:Y:S01]  /*1560*/  @P0 BREAK B4 ;  /* 0x0000000000040942 */ /* 0x000fe20003800000 */
[----:B------:R-:W-:Y:S05]  /*1570*/  @P0 BRA `(.L_x_31) ;  /* 0x000001e000000947 */ /* 0x000fea0003800000 */
[----:B------:R-:W-:-:S12]  /*1580*/  ISETP.GE.AND P0, PT, R11, 0x1, PT ;  /* 0x000000010b00780c */ /* 0x000fd80003f06270 */
[----:B------:R-:W-:Y:S01]  /*1590*/  @P0 BREAK B4 ;  /* 0x0000000000040942 */ /* 0x000fe20003800000 */
[----:B------:R-:W-:Y:S05]  /*15a0*/  @P0 BRA `(.L_x_32) ;  /* 0x000001f000000947 */ /* 0x000fea0003800000 */
[----:B------:R-:W-:Y:S02]  /*15b0*/  ISETP.GE.AND P0, PT, R11, -0x18, PT ;  /* 0xffffffe80b00780c */ /* 0x000fe40003f06270 */
[----:B------:R-:W-:-:S10]  /*15c0*/  LOP3.LUT R7, R7, 0x80000000, RZ, 0xc0, !PT ;  /* 0x8000000007077812 */ /* 0x000fd400078ec0ff */
[----:B------:R-:W-:Y:S01]  /*15d0*/  @!P0 BREAK B4 ;  /* 0x0000000000048942 */ /* 0x000fe20003800000 */
[----:B------:R-:W-:Y:S05]  /*15e0*/  @!P0 BRA `(.L_x_32) ;  /* 0x000001b000008947 */ /* 0x000fea0003800000 */
[----:B------:R-:W-:Y:S05]  /*15f0*/  BSYNC B4 ;  /* 0x0000000000047941 */ /* 0x000fea0003800000 */
.L_x_30:
[CCC-:B------:R-:W-:Y:S01]  /*1600*/  FFMA.RZ R3, R12.reuse, R10.reuse, R9.reuse ;  /* 0x0000000a0c037223 */ /* 0x1c0fe2000000c009 */
[C---:B------:R-:W-:Y:S02]  /*1610*/  IADD3 R8, R11.reuse, 0x20, RZ ;  /* 0x000000200b087810 */ /* 0x040fe40007ffe0ff */
[----:B------:R-:W-:Y:S02]  /*1620*/  ISETP.NE.AND P2, PT, R11, RZ, PT ;  /* 0x000000ff0b00720c */ /* 0x000fe40003f45270 */
[----:B------:R-:W-:Y:S01]  /*1630*/  LOP3.LUT R5, R3, 0x7fffff, RZ, 0xc0, !PT ;  /* 0x007fffff03057812 */ /* 0x000fe200078ec0ff */
[CCC-:B------:R-:W-:Y:S01]  /*1640*/  FFMA.RP R3, R12.reuse, R10.reuse, R9.reuse ;  /* 0x0000000a0c037223 */ /* 0x1c0fe20000008009 */
[----:B------:R-:W-:Y:S01]  /*1650*/  ISETP.NE.AND P1, PT, R11, RZ, PT ;  /* 0x000000ff0b00720c */ /* 0x000fe20003f25270 */
[----:B------:R-:W-:Y:S01]  /*1660*/  FFMA.RM R12, R12, R10, R9 ;  /* 0x0000000a0c0c7223 */ /* 0x000fe20000004009 */
[----:B------:R-:W-:Y:S01]  /*1670*/  LOP3.LUT R5, R5, 0x800000, RZ, 0xfc, !PT ;  /* 0x0080000005057812 */ /* 0x000fe200078efcff */
[----:B------:R-:W-:-:S03]  /*1680*/  IMAD.MOV R10, RZ, RZ, -R11 ;  /* 0x000000ffff0a7224 */ /* 0x000fc600078e0a0b */
[----:B------:R-:W-:Y:S02]  /*1690*/  SHF.L.U32 R8, R5, R8, RZ ;  /* 0x0000000805087219 */ /* 0x000fe400000006ff */
[----:B------:R-:W-:Y:S02]  /*16a0*/  FSETP.NEU.FTZ.AND P0, PT, R3, R12, PT ;  /* 0x0000000c0300720b */ /* 0x000fe40003f1d000 */
[----:B------:R-:W-:Y:S02]  /*16b0*/  SEL R10, R10, RZ, P2 ;  /* 0x000000ff0a0a7207 */ /* 0x000fe40001000000 */
[----:B------:R-:W-:Y:S02]  /*16c0*/  ISETP.NE.AND P1, PT, R8, RZ, P1 ;  /* 0x000000ff0800720c */ /* 0x000fe40000f25270 */
[----:B------:R-:W-:Y:S02]  /*16d0*/  SHF.R.U32.HI R10, RZ, R10, R5 ;  /* 0x0000000aff0a7219 */ /* 0x000fe40000011605 */
[----:B------:R-:W-:-:S02]  /*16e0*/  PLOP3.LUT P0, PT, P0, P1, PT, 0xa8, 0x0 ;  /* 0x000000000000781c */ /* 0x000fc40000703570 */
[----:B------:R-:W-:Y:S02]  /*16f0*/  SHF.R.U32.HI R8, RZ, 0x1, R10 ;  /* 0x00000001ff087819 */ /* 0x000fe4000001160a */
[----:B------:R-:W-:-:S04]  /*1700*/  SEL R3, RZ, 0x1, !P0 ;  /* 0x00000001ff037807 */ /* 0x000fc80004000000 */
[----:B------:R-:W-:-:S04]  /*1710*/  LOP3.LUT R3, R3, 0x1, R8, 0xf8, !PT ;  /* 0x0000000103037812 */ /* 0x000fc800078ef808 */
[----:B------:R-:W-:-:S05]  /*1720*/  LOP3.LUT R3, R3, R10, RZ, 0xc0, !PT ;  /* 0x0000000a03037212 */ /* 0x000fca00078ec0ff */
[----:B------:R-:W-:-:S05]  /*1730*/  IMAD.IADD R8, R8, 0x1, R3 ;  /* 0x0000000108087824 */ /* 0x000fca00078e0203 */
[----:B------:R-:W-:Y:S01]  /*1740*/  LOP3.LUT R7, R8, R7, RZ, 0xfc, !PT ;  /* 0x0000000708077212 */ /* 0x000fe200078efcff */
[----:B------:R-:W-:Y:S07]  /*1750*/  BRA `(.L_x_32) ;  /* 0x0000004000007947 */ /* 0x000fee0003800000 */
.L_x_31:
[----:B------:R-:W-:-:S04]  /*1760*/  LOP3.LUT R7, R7, 0x80000000, RZ, 0xc0, !PT ;  /* 0x8000000007077812 */ /* 0x000fc800078ec0ff */
[----:B------:R-:W-:Y:S01]  /*1770*/  LOP3.LUT R7, R7, 0x7f800000, RZ, 0xfc, !PT ;  /* 0x7f80000007077812 */ /* 0x000fe200078efcff */
[----:B------:R-:W-:Y:S07]  /*1780*/  BRA `(.L_x_32) ;  /* 0x0000001000007947 */ /* 0x000fee0003800000 */
.L_x_29:
[----:B------:R-:W-:-:S08]  /*1790*/  LEA R7, R8, R7, 0x17 ;  /* 0x0000000708077211 */ /* 0x000fd000078eb8ff */
.L_x_32:
[----:B------:R-:W-:Y:S05]  /*17a0*/  BSYNC B3 ;  /* 0x0000000000037941 */ /* 0x000fea0003800000 */
.L_x_28:
[----:B------:R-:W-:Y:S02]  /*17b0*/  IMAD.MOV.U32 R5, RZ, RZ, R7 ;  /* 0x000000ffff057224 */ /* 0x000fe400078e0007 */
[----:B------:R-:W-:-:S06]  /*17c0*/  IMAD.MOV.U32 R7, RZ, RZ, 0x0 ;  /* 0x00000000ff077424 */ /* 0x000fcc00078e00ff */
[----:B------:R-:W-:Y:S05]  /*17d0*/  RET.REL.NODEC R6 `(subComputation) ;  /* 0xffffe82006007950 */ /* 0x000fea0003c3ffff */
.L_x_27:
[----:B------:R-:W-:-:S04]  /*17e0*/  LOP3.LUT R7, R8, 0x80000000, R7, 0x48, !PT ;  /* 0x8000000008077812 */ /* 0x000fc800078e4807 */
[----:B------:R-:W-:Y:S02]  /*17f0*/  LOP3.LUT R5, R7, 0x7f800000, RZ, 0xfc, !PT ;  /* 0x7f80000007057812 */ /* 0x000fe400078efcff */
[----:B------:R-:W-:-:S06]  /*1800*/  MOV R7, 0x0 ;  /* 0x0000000000077802 */ /* 0x000fcc0000000f00 */
[----:B------:R-:W-:Y:S05]  /*1810*/  RET.REL.NODEC R6 `(subComputation) ;  /* 0xffffe7e006007950 */ /* 0x000fea0003c3ffff */
.L_x_26:
[----:B------:R-:W-:Y:S01]  /*1820*/  LOP3.LUT R5, R8, 0x80000000, R7, 0x48, !PT ;  /* 0x8000000008057812 */ /* 0x000fe200078e4807 */
[----:B------:R-:W-:-:S06]  /*1830*/  IMAD.MOV.U32 R7, RZ, RZ, 0x0 ;  /* 0x00000000ff077424 */ /* 0x000fcc00078e00ff */
[----:B------:R-:W-:Y:S05]  /*1840*/  RET.REL.NODEC R6 `(subComputation) ;  /* 0xffffe7b006007950 */ /* 0x000fea0003c3ffff */
.L_x_25:
[----:B------:R-:W-:Y:S01]  /*1850*/  MOV R7, 0x0 ;  /* 0x0000000000077802 */ /* 0x000fe20000000f00 */
[----:B------:R-:W-:-:S05]  /*1860*/  IMAD.MOV.U32 R5, RZ, RZ, 0x7fffffff ;  /* 0x7fffffffff057424 */ /* 0x000fca00078e00ff */
[----:B------:R-:W-:Y:S05]  /*1870*/  RET.REL.NODEC R6 `(subComputation) ;  /* 0xffffe78006007950 */ /* 0x000fea0003c3ffff */
.L_x_24:
[----:B------:R-:W-:Y:S02]  /*1880*/  IMAD.MOV.U32 R7, RZ, RZ, 0x0 ;  /* 0x00000000ff077424 */ /* 0x000fe400078e00ff */
[----:B------:R-:W-:-:S04]  /*1890*/  FADD.FTZ R5, R5, 3 ;  /* 0x4040000005057421 */ /* 0x000fc80000010000 */
[----:B------:R-:W-:Y:S05]  /*18a0*/  RET.REL.NODEC R6 `(subComputation) ;  /* 0xffffe75006007950 */ /* 0x000fea0003c3ffff */
.L_x_33:
[----:B------:R-:W-:-:S00]  /*18b0*/  BRA `(.L_x_33) ;  /* 0xfffffff000007947 */ /* 0x000fc0000383ffff */
[----:B------:R-:W-:-:S00]  /*18c0*/  NOP ;  /* 0x0000000000007918 */ /* 0x000fc00000000000 */
[----:B------:R-:W-:-:S00]  /*18d0*/  NOP ;  /* 0x0000000000007918 */ /* 0x000fc00000000000 */
[----:B------:R-:W-:-:S00]  /*18e0*/  NOP ;  /* 0x0000000000007918 */ /* 0x000fc00000000000 */
[----:B------:R-:W-:-:S00]  /*18f0*/  NOP ;  /* 0x0000000000007918 */ /* 0x000fc00000000000 */
.L_x_35:


//--------------------- .nv.global.init           --------------------------
	.section	.nv.global.init,"aw",@progbits
.nv.global.init:
	.type		$str,@object
	.size		$str,($str$5 - $str)
$str:
        /*0000*/ 	.byte	0x78, 0x3a, 0x20, 0x25, 0x64, 0x20, 0x0a, 0x00
	.type		$str$5,@object
	.size		$str$5,($str$4 - $str$5)
$str$5:
        /*0008*/ 	.byte	0x6f, 0x75, 0x74, 0x20, 0x64, 0x69, 0x20, 0x25, 0x64, 0x3a, 0x20, 0x25, 0x34, 0x2e, 0x32, 0x66
        /*0018*/ 	.byte	0x20, 0x0a, 0x00
	.type		$str$4,@object
	.size		$str$4,($str$3 - $str$4)
$str$4:
        /*001b*/ 	.byte	0x61, 0x66, 0x74, 0x65, 0x72, 0x20, 0x73, 0x79, 0x6e, 0x63, 0x68, 0x74, 0x68, 0x72, 0x65, 0x61
        /*002b*/ 	.byte	0x64, 0x73, 0x20, 0x0a, 0x00
	.type		$str$3,@object
	.size		$str$3,($str$1 - $str$3)
$str$3:
        /*0030*/ 	.byte	0x62, 0x65, 0x66, 0x6f, 0x72, 0x65, 0x20, 0x73, 0x79, 0x6e, 0x63, 0x74, 0x68, 0x72, 0x65, 0x61
        /*0040*/ 	.byte	0x64, 0x73, 0x20, 0x0a, 0x00
	.type		$str$1,@object
	.size		$str$1,($str$2 - $str$1)
$str$1:
        /*0045*/ 	.byte	0x69, 0x6e, 0x73, 0x69, 0x64, 0x65, 0x20, 0x66, 0x6f, 0x72, 0x20, 0x6c, 0x6f, 0x6f, 0x70, 0x2c
        /*0055*/ 	.byte	0x20, 0x72, 0x6f, 0x75, 0x6e, 0x64, 0x20, 0x25, 0x64, 0x0a, 0x00
	.type		$str$2,@object
	.size		$str$2,(.L_2 - $str$2)
$str$2:
        /*0060*/ 	.byte	0x72, 0x65, 0x61, 0x64, 0x20, 0x62, 0x61, 0x73, 0x65, 0x73, 0x20, 0x64, 0x69, 0x20, 0x25, 0x64
        /*0070*/ 	.byte	0x3a, 0x20, 0x25, 0x34, 0x2e, 0x32, 0x66, 0x20, 0x0a, 0x20, 0x61, 0x6c, 0x6c, 0x65, 0x6c, 0x65
        /*0080*/ 	.byte	0x20, 0x62, 0x61, 0x73, 0x65, 0x73, 0x20, 0x64, 0x69, 0x20, 0x25, 0x64, 0x3a, 0x20, 0x25, 0x34
        /*0090*/ 	.byte	0x2e, 0x32, 0x66, 0x00
.L_2:


//--------------------- SYMBOLS --------------------------

	.type		vprintf,@function
